//
// Generated by NVIDIA NVVM Compiler
//
// Compiler Build ID: CL-36424714
// Cuda compilation tools, release 13.0, V13.0.88
// Based on NVVM 20.0.0
//

.version 9.0
.target sm_100
.address_size 64

	// .globl	_Z5hellov
.extern .func  (.param .b32 func_retval0) vprintf
(
	.param .b64 vprintf_param_0,
	.param .b64 vprintf_param_1
)
;
.global .align 1 .b8 $str[24] = {72, 101, 108, 108, 111, 32, 119, 111, 114, 108, 100, 44, 32, 116, 104, 114, 101, 97, 100, 58, 37, 100, 10};

.visible .entry _Z5hellov()
{
	.local .align 8 .b8 	__local_depot0[8];
	.reg .b64 	%SP;
	.reg .b64 	%SPL;
	.reg .b32 	%r<7>;
	.reg .b64 	%rd<5>;

	mov.u64 	%SPL, __local_depot0;
	cvta.local.u64 	%SP, %SPL;
	add.u64 	%rd1, %SP, 0;
	add.u64 	%rd2, %SPL, 0;
	mov.u32 	%r1, %tid.x;
	mov.u32 	%r2, %ctaid.x;
	mov.u32 	%r3, %ntid.x;
	mad.lo.s32 	%r4, %r2, %r3, %r1;
	st.local.u32 	[%rd2], %r4;
	mov.u64 	%rd3, $str;
	cvta.global.u64 	%rd4, %rd3;
	{ // callseq 0, 0
	.param .b64 param0;
	st.param.b64 	[param0], %rd4;
	.param .b64 param1;
	st.param.b64 	[param1], %rd1;
	.param .b32 retval0;
	call.uni (retval0), 
	vprintf, 
	(
	param0, 
	param1
	);
	ld.param.b32 	%r5, [retval0];
	} // callseq 0
	ret;

}


// ===== COMPILED SASS (sm_100) =====

	.target	sm_100

	.elftype	@"ET_EXEC"


//--------------------- .note.nv.tkinfo           --------------------------
	.section	.note.nv.tkinfo,"",@"SHT_NOTE"
	.sectionflags	@"SHF_NOTE_NV_TKINFO"
	.tkinfo
        /*0018*/ 	.word	0x00000002
        /*0030*/ 	.string	""
        /*0030*/ 	.string	"ptxas"
        /*0030*/ 	.string	"Cuda compilation tools, release 13.0, V13.0.88"
        /*0030*/ 	.string	"Build cuda_13.0.r13.0/compiler.36424714_0"
        /*0030*/ 	.string	"-arch sm_100 -m 64 "



//--------------------- .note.nv.cuinfo           --------------------------
	.section	.note.nv.cuinfo,"",@"SHT_NOTE"
	.sectionflags	@"SHF_NOTE_NV_CUINFO"
        /*0018*/ 	.short	0x0002
        /*001a*/ 	.short	0x0064
        /*001c*/ 	.short	0x0082
	.zero		2


//--------------------- .nv.info                  --------------------------
	.section	.nv.info,"",@"SHT_CUDA_INFO"
	.align	4


	//----- nvinfo : EIATTR_REGCOUNT
	.align		4
        /*0000*/ 	.byte	0x04, 0x2f
        /*0002*/ 	.short	(.L_2 - .L_1)
	.align		4
.L_1:
        /*0004*/ 	.word	index@(_Z5hellov)
        /*0008*/ 	.word	0x00000018


	//----- nvinfo : EIATTR_FRAME_SIZE
	.align		4
.L_2:
        /*000c*/ 	.byte	0x04, 0x11
        /*000e*/ 	.short	(.L_4 - .L_3)
	.align		4
.L_3:
        /*0010*/ 	.word	index@(_Z5hellov)
        /*0014*/ 	.word	0x00000008


	//----- nvinfo : EIATTR_MIN_STACK_SIZE
	.align		4
.L_4:
        /*0018*/ 	.byte	0x04, 0x12
        /*001a*/ 	.short	(.L_6 - .L_5)
	.align		4
.L_5:
        /*001c*/ 	.word	index@(_Z5hellov)
        /*0020*/ 	.word	0x00000008
.L_6:


//--------------------- .nv.compat                --------------------------
	.section	.nv.compat,"",@"SHT_CUDA_COMPAT_INFO"
	.align	4
        /*0000*/ 	.byte	0x02, 0x09, 0x00, 0x00, 0x02, 0x02, 0x01, 0x00, 0x02, 0x05, 0x05, 0x00, 0x03, 0x07, 0x01, 0x01
        /*0010*/ 	.byte	0x02, 0x03, 0x00, 0x00, 0x02, 0x06, 0x01, 0x00, 0x04, 0x0b, 0x08, 0x00, 0x09, 0x00, 0x00, 0x00
        /*0020*/ 	.byte	0x00, 0x00, 0x00, 0x00


//--------------------- .nv.info._Z5hellov        --------------------------
	.section	.nv.info._Z5hellov,"",@"SHT_CUDA_INFO"
	.sectionflags	@""
	.align	4


	//----- nvinfo : EIATTR_CUDA_API_VERSION
	.align		4
        /*0000*/ 	.byte	0x04, 0x37
        /*0002*/ 	.short	(.L_8 - .L_7)
.L_7:
        /*0004*/ 	.word	0x00000082


	//----- nvinfo : EIATTR_SPARSE_MMA_MASK
	.align		4
.L_8:
        /*0008*/ 	.byte	0x03, 0x50
        /*000a*/ 	.short	0x0000


	//----- nvinfo : EIATTR_MAXREG_COUNT
	.align		4
        /*000c*/ 	.byte	0x03, 0x1b
        /*000e*/ 	.short	0x00ff


	//----- nvinfo : EIATTR_EXTERNS
	.align		4
        /*0010*/ 	.byte	0x04, 0x0f
        /*0012*/ 	.short	(.L_10 - .L_9)


	//   ....[0]....
	.align		4
.L_9:
        /*0014*/ 	.word	index@(vprintf)


	//----- nvinfo : EIATTR_MERCURY_ISA_VERSION
	.align		4
.L_10:
        /*0018*/ 	.byte	0x03, 0x5f
        /*001a*/ 	.short	0x0101


	//----- nvinfo : EIATTR_VRC_CTA_INIT_COUNT
	.align		4
        /*001c*/ 	.byte	0x02, 0x4a
	.zero		1
	.zero		1


	//----- nvinfo : EIATTR_SYSCALL_OFFSETS
	.align		4
        /*0020*/ 	.byte	0x04, 0x46
        /*0022*/ 	.short	(.L_12 - .L_11)


	//   ....[0]....
.L_11:
        /*0024*/ 	.word	0x00000110


	//----- nvinfo : EIATTR_EXIT_INSTR_OFFSETS
	.align		4
.L_12:
        /*0028*/ 	.byte	0x04, 0x1c
        /*002a*/ 	.short	(.L_14 - .L_13)


	//   ....[0]....
.L_13:
        /*002c*/ 	.word	0x00000120


	//----- nvinfo : EIATTR_SW_WAR
	.align		4
.L_14:
        /*0030*/ 	.byte	0x04, 0x36
        /*0032*/ 	.short	(.L_16 - .L_15)
.L_15:
        /*0034*/ 	.word	0x00000008
.L_16:


//--------------------- .nv.callgraph             --------------------------
	.section	.nv.callgraph,"",@"SHT_CUDA_CALLGRAPH"
	.align	4
	.sectionentsize	8
	.align		4
        /*0000*/ 	.word	0x00000000
	.align		4
        /*0004*/ 	.word	0xffffffff
	.align		4
        /*0008*/ 	.word	index@(_Z5hellov)
	.align		4
        /*000c*/ 	.word	index@(vprintf)
	.align		4
        /*0010*/ 	.word	0x00000000
	.align		4
        /*0014*/ 	.word	0xfffffffe
	.align		4
        /*0018*/ 	.word	0x00000000
	.align		4
        /*001c*/ 	.word	0xfffffffd
	.align		4
        /*0020*/ 	.word	0x00000000
	.align		4
        /*0024*/ 	.word	0xfffffffc


//--------------------- .nv.constant4             --------------------------
	.section	.nv.constant4,"a",@progbits
	.align	8
	.align		8
.nv.constant4:
        /*0000*/ 	.dword	vprintf
	.align		8
        /*0008*/ 	.dword	$str


//--------------------- .text._Z5hellov           --------------------------
	.section	.text._Z5hellov,"ax",@progbits
	.align	128
        .global         _Z5hellov
        .type           _Z5hellov,@function
        .size           _Z5hellov,(.L_x_2 - _Z5hellov)
        .other          _Z5hellov,@"STO_CUDA_ENTRY STV_DEFAULT"
_Z5hellov:
.text._Z5hellov:
[----:B------:R-:W0:Y:S01]  /*0000*/  LDC R1, c[0x0][0x37c] ;  /* 0x0000df00ff017b82 */ /* 0x000e220000000800 */
[----:B------:R-:W1:Y:S01]  /*0010*/  S2R R0, SR_TID.X ;  /* 0x0000000000007919 */ /* 0x000e620000002100 */
[----:B------:R-:W2:Y:S06]  /*0020*/  LDCU UR5, c[0x0][0x2fc] ;  /* 0x00005f80ff0577ac */ /* 0x000eac0008000800 */
[----:B------:R-:W1:Y:S01]  /*0030*/  S2UR UR6, SR_CTAID.X ;  /* 0x00000000000679c3 */ /* 0x000e620000002500 */
[----:B------:R-:W-:Y:S01]  /*0040*/  MOV R2, 0x0 ;  /* 0x0000000000027802 */ /* 0x000fe20000000f00 */
[----:B0-----:R-:W-:Y:S01]  /*0050*/  VIADD R1, R1, 0xfffffff8 ;  /* 0xfffffff801017836 */ /* 0x001fe20000000000 */
[----:B------:R-:W0:Y:S05]  /*0060*/  LDCU UR4, c[0x0][0x2f8] ;  /* 0x00005f00ff0477ac */ /* 0x000e2a0008000800 */
[----:B------:R-:W1:Y:S01]  /*0070*/  LDC R3, c[0x0][0x360] ;  /* 0x0000d800ff037b82 */ /* 0x000e620000000800 */
[----:B0-----:R-:W-:-:S05]  /*0080*/  IADD3 R6, P0, PT, R1, UR4, RZ ;  /* 0x0000000401067c10 */ /* 0x001fca000ff1e0ff */
[----:B--2---:R-:W-:Y:S02]  /*0090*/  IMAD.X R7, RZ, RZ, UR5, P0 ;  /* 0x00000005ff077e24 */ /* 0x004fe400080e06ff */
[----:B-1----:R-:W-:Y:S01]  /*00a0*/  IMAD R0, R3, UR6, R0 ;  /* 0x0000000603007c24 */ /* 0x002fe2000f8e0200 */
[----:B------:R-:W0:Y:S01]  /*00b0*/  LDCU.64 UR6, c[0x4][0x8] ;  /* 0x01000100ff0677ac */ /* 0x000e220008000a00 */
[----:B------:R-:W1:Y:S03]  /*00c0*/  LDC.64 R2, c[0x4][R2] ;  /* 0x0100000002027b82 */ /* 0x000e660000000a00 */
[----:B------:R2:W-:Y:S01]  /*00d0*/  STL [R1], R0 ;  /* 0x0000000001007387 */ /* 0x0005e20000100800 */
[----:B0-----:R-:W-:Y:S01]  /*00e0*/  IMAD.U32 R4, RZ, RZ, UR6 ;  /* 0x00000006ff047e24 */ /* 0x001fe2000f8e00ff */
[----:B--2---:R-:W-:-:S07]  /*00f0*/  MOV R5, UR7 ;  /* 0x0000000700057c02 */ /* 0x004fce0008000f00 */
[----:B------:R-:W-:-:S07]  /*0100*/  LEPC R20, `(.L_x_0) ;  /* 0x000000001014794e */ /* 0x000fce0000000000 */
[----:B-1----:R-:W-:Y:S05]  /*0110*/  CALL.ABS.NOINC R2 ;  /* 0x0000000002007343 */ /* 0x002fea0003c00000 */
.L_x_0:
[----:B------:R-:W-:Y:S05]  /*0120*/  EXIT ;  /* 0x000000000000794d */ /* 0x000fea0003800000 */
.L_x_1:
[----:B------:R-:W-:-:S00]  /*0130*/  BRA `(.L_x_1) ;  /* 0xfffffffc00fc7947 */ /* 0x000fc0000383ffff */
[----:B------:R-:W-:-:S00]  /*0140*/  NOP ;  /* 0x0000000000007918 */ /* 0x000fc00000000000 */
        /* <DEDUP_REMOVED lines=11> */
.L_x_2:


//--------------------- .nv.global.init           --------------------------
	.section	.nv.global.init,"aw",@progbits
.nv.global.init:
	.type		$str,@object
	.size		$str,(.L_0 - $str)
$str:
        /*0000*/ 	.byte	0x48, 0x65, 0x6c, 0x6c, 0x6f, 0x20, 0x77, 0x6f, 0x72, 0x6c, 0x64, 0x2c, 0x20, 0x74, 0x68, 0x72
        /*0010*/ 	.byte	0x65, 0x61, 0x64, 0x3a, 0x25, 0x64, 0x0a, 0x00
.L_0:


//--------------------- .nv.shared.reserved.0     --------------------------
	.section	.nv.shared.reserved.0,"aw",@nobits
	.weak		__nv_reservedSMEM_offset_0_alias
	.size		__nv_reservedSMEM_offset_0_alias, 0, 64
	.other		__nv_reservedSMEM_offset_0_alias,@"STO_CUDA_RESERVED_SHARED STV_DEFAULT"
__nv_reservedSMEM_offset_0_alias:
	.zero		0
	.zero		64


//--------------------- .nv.constant0._Z5hellov   --------------------------
	.section	.nv.constant0._Z5hellov,"a",@progbits
	.sectionflags	@""
	.align	4
.nv.constant0._Z5hellov:
	.zero		896


//--------------------- SYMBOLS --------------------------

	.type		.nv.reservedSmem.offset0,@object
	.size		.nv.reservedSmem.offset0,0x4
	.type		vprintf,@function
